//
// Generated by NVIDIA NVVM Compiler
//
// Compiler Build ID: CL-36424714
// Cuda compilation tools, release 13.0, V13.0.88
// Based on NVVM 20.0.0
//

.version 9.0
.target sm_100
.address_size 64

	// .globl	_Z12taxpy_kerneliPi
.extern .func  (.param .b32 func_retval0) vprintf
(
	.param .b64 vprintf_param_0,
	.param .b64 vprintf_param_1
)
;
.global .align 1 .b8 $str[63] = {72, 101, 108, 108, 111, 32, 119, 111, 114, 108, 100, 46, 32, 73, 32, 97, 109, 32, 102, 114, 111, 109, 32, 37, 100, 32, 98, 108, 111, 99, 107, 44, 32, 37, 100, 32, 116, 104, 114, 101, 97, 100, 32, 40, 103, 108, 111, 98, 97, 108, 32, 105, 110, 100, 101, 120, 58, 32, 37, 100, 41, 10};

.visible .entry _Z12taxpy_kerneliPi(
	.param .u32 _Z12taxpy_kerneliPi_param_0,
	.param .u64 .ptr .align 1 _Z12taxpy_kerneliPi_param_1
)
{
	.local .align 8 .b8 	__local_depot0[16];
	.reg .b64 	%SP;
	.reg .b64 	%SPL;
	.reg .pred 	%p<2>;
	.reg .b32 	%r<10>;
	.reg .b64 	%rd<9>;

	mov.u64 	%SPL, __local_depot0;
	cvta.local.u64 	%SP, %SPL;
	ld.param.u32 	%r2, [_Z12taxpy_kerneliPi_param_0];
	ld.param.u64 	%rd1, [_Z12taxpy_kerneliPi_param_1];
	add.u64 	%rd2, %SP, 0;
	add.u64 	%rd3, %SPL, 0;
	mov.u32 	%r3, %ctaid.x;
	mov.u32 	%r4, %ntid.x;
	mov.u32 	%r5, %tid.x;
	mad.lo.s32 	%r1, %r3, %r4, %r5;
	st.local.v2.u32 	[%rd3], {%r3, %r5};
	st.local.u32 	[%rd3+8], %r1;
	mov.u64 	%rd4, $str;
	cvta.global.u64 	%rd5, %rd4;
	{ // callseq 0, 0
	.param .b64 param0;
	st.param.b64 	[param0], %rd5;
	.param .b64 param1;
	st.param.b64 	[param1], %rd2;
	.param .b32 retval0;
	call.uni (retval0), 
	vprintf, 
	(
	param0, 
	param1
	);
	ld.param.b32 	%r6, [retval0];
	} // callseq 0
	setp.ge.s32 	%p1, %r1, %r2;
	@%p1 bra 	$L__BB0_2;
	cvta.to.global.u64 	%rd6, %rd1;
	mul.wide.s32 	%rd7, %r1, 4;
	add.s64 	%rd8, %rd6, %rd7;
	ld.global.u32 	%r8, [%rd8];
	add.s32 	%r9, %r8, %r1;
	st.global.u32 	[%rd8], %r9;
$L__BB0_2:
	ret;

}


// ===== COMPILED SASS (sm_100) =====

	.target	sm_100

	.elftype	@"ET_EXEC"


//--------------------- .note.nv.tkinfo           --------------------------
	.section	.note.nv.tkinfo,"",@"SHT_NOTE"
	.sectionflags	@"SHF_NOTE_NV_TKINFO"
	.tkinfo
        /*0018*/ 	.word	0x00000002
        /*0030*/ 	.string	""
        /*0030*/ 	.string	"ptxas"
        /*0030*/ 	.string	"Cuda compilation tools, release 13.0, V13.0.88"
        /*0030*/ 	.string	"Build cuda_13.0.r13.0/compiler.36424714_0"
        /*0030*/ 	.string	"-arch sm_100 -m 64 "



//--------------------- .note.nv.cuinfo           --------------------------
	.section	.note.nv.cuinfo,"",@"SHT_NOTE"
	.sectionflags	@"SHF_NOTE_NV_CUINFO"
        /*0018*/ 	.short	0x0002
        /*001a*/ 	.short	0x0064
        /*001c*/ 	.short	0x0082
	.zero		2


//--------------------- .nv.info                  --------------------------
	.section	.nv.info,"",@"SHT_CUDA_INFO"
	.align	4


	//----- nvinfo : EIATTR_REGCOUNT
	.align		4
        /*0000*/ 	.byte	0x04, 0x2f
        /*0002*/ 	.short	(.L_2 - .L_1)
	.align		4
.L_1:
        /*0004*/ 	.word	index@(_Z12taxpy_kerneliPi)
        /*0008*/ 	.word	0x00000018


	//----- nvinfo : EIATTR_FRAME_SIZE
	.align		4
.L_2:
        /*000c*/ 	.byte	0x04, 0x11
        /*000e*/ 	.short	(.L_4 - .L_3)
	.align		4
.L_3:
        /*0010*/ 	.word	index@(_Z12taxpy_kerneliPi)
        /*0014*/ 	.word	0x00000010


	//----- nvinfo : EIATTR_MIN_STACK_SIZE
	.align		4
.L_4:
        /*0018*/ 	.byte	0x04, 0x12
        /*001a*/ 	.short	(.L_6 - .L_5)
	.align		4
.L_5:
        /*001c*/ 	.word	index@(_Z12taxpy_kerneliPi)
        /*0020*/ 	.word	0x00000010
.L_6:


//--------------------- .nv.compat                --------------------------
	.section	.nv.compat,"",@"SHT_CUDA_COMPAT_INFO"
	.align	4
        /*0000*/ 	.byte	0x02, 0x09, 0x00, 0x00, 0x02, 0x02, 0x01, 0x00, 0x02, 0x05, 0x05, 0x00, 0x03, 0x07, 0x01, 0x01
        /*0010*/ 	.byte	0x02, 0x03, 0x00, 0x00, 0x02, 0x06, 0x01, 0x00, 0x04, 0x0b, 0x08, 0x00, 0x09, 0x00, 0x00, 0x00
        /*0020*/ 	.byte	0x00, 0x00, 0x00, 0x00


//--------------------- .nv.info._Z12taxpy_kerneliPi --------------------------
	.section	.nv.info._Z12taxpy_kerneliPi,"",@"SHT_CUDA_INFO"
	.sectionflags	@""
	.align	4


	//----- nvinfo : EIATTR_CUDA_API_VERSION
	.align		4
        /*0000*/ 	.byte	0x04, 0x37
        /*0002*/ 	.short	(.L_8 - .L_7)
.L_7:
        /*0004*/ 	.word	0x00000082


	//----- nvinfo : EIATTR_KPARAM_INFO
	.align		4
.L_8:
        /*0008*/ 	.byte	0x04, 0x17
        /*000a*/ 	.short	(.L_10 - .L_9)
.L_9:
        /*000c*/ 	.word	0x00000000
        /*0010*/ 	.short	0x0001
        /*0012*/ 	.short	0x0008
        /*0014*/ 	.byte	0x00, 0xf5, 0x21, 0x00


	//----- nvinfo : EIATTR_KPARAM_INFO
	.align		4
.L_10:
        /*0018*/ 	.byte	0x04, 0x17
        /*001a*/ 	.short	(.L_12 - .L_11)
.L_11:
        /*001c*/ 	.word	0x00000000
        /*0020*/ 	.short	0x0000
        /*0022*/ 	.short	0x0000
        /*0024*/ 	.byte	0x00, 0xf0, 0x11, 0x00


	//----- nvinfo : EIATTR_SPARSE_MMA_MASK
	.align		4
.L_12:
        /*0028*/ 	.byte	0x03, 0x50
        /*002a*/ 	.short	0x0000


	//----- nvinfo : EIATTR_MAXREG_COUNT
	.align		4
        /*002c*/ 	.byte	0x03, 0x1b
        /*002e*/ 	.short	0x00ff


	//----- nvinfo : EIATTR_EXTERNS
	.align		4
        /*0030*/ 	.byte	0x04, 0x0f
        /*0032*/ 	.short	(.L_14 - .L_13)


	//   ....[0]....
	.align		4
.L_13:
        /*0034*/ 	.word	index@(vprintf)


	//----- nvinfo : EIATTR_MERCURY_ISA_VERSION
	.align		4
.L_14:
        /*0038*/ 	.byte	0x03, 0x5f
        /*003a*/ 	.short	0x0101


	//----- nvinfo : EIATTR_VRC_CTA_INIT_COUNT
	.align		4
        /*003c*/ 	.byte	0x02, 0x4a
	.zero		1
	.zero		1


	//----- nvinfo : EIATTR_SYSCALL_OFFSETS
	.align		4
        /*0040*/ 	.byte	0x04, 0x46
        /*0042*/ 	.short	(.L_16 - .L_15)


	//   ....[0]....
.L_15:
        /*0044*/ 	.word	0x00000120


	//----- nvinfo : EIATTR_EXIT_INSTR_OFFSETS
	.align		4
.L_16:
        /*0048*/ 	.byte	0x04, 0x1c
        /*004a*/ 	.short	(.L_18 - .L_17)


	//   ....[0]....
.L_17:
        /*004c*/ 	.word	0x00000150


	//   ....[1]....
        /*0050*/ 	.word	0x000001c0


	//----- nvinfo : EIATTR_CRS_STACK_SIZE
	.align		4
.L_18:
        /*0054*/ 	.byte	0x04, 0x1e
        /*0056*/ 	.short	(.L_20 - .L_19)
.L_19:
        /*0058*/ 	.word	0x00000000


	//----- nvinfo : EIATTR_CBANK_PARAM_SIZE
	.align		4
.L_20:
        /*005c*/ 	.byte	0x03, 0x19
        /*005e*/ 	.short	0x0010


	//----- nvinfo : EIATTR_PARAM_CBANK
	.align		4
        /*0060*/ 	.byte	0x04, 0x0a
        /*0062*/ 	.short	(.L_22 - .L_21)
	.align		4
.L_21:
        /*0064*/ 	.word	index@(.nv.constant0._Z12taxpy_kerneliPi)
        /*0068*/ 	.short	0x0380
        /*006a*/ 	.short	0x0010


	//----- nvinfo : EIATTR_SW_WAR
	.align		4
.L_22:
        /*006c*/ 	.byte	0x04, 0x36
        /*006e*/ 	.short	(.L_24 - .L_23)
.L_23:
        /*0070*/ 	.word	0x00000008
.L_24:


//--------------------- .nv.callgraph             --------------------------
	.section	.nv.callgraph,"",@"SHT_CUDA_CALLGRAPH"
	.align	4
	.sectionentsize	8
	.align		4
        /*0000*/ 	.word	0x00000000
	.align		4
        /*0004*/ 	.word	0xffffffff
	.align		4
        /*0008*/ 	.word	index@(_Z12taxpy_kerneliPi)
	.align		4
        /*000c*/ 	.word	index@(vprintf)
	.align		4
        /*0010*/ 	.word	0x00000000
	.align		4
        /*0014*/ 	.word	0xfffffffe
	.align		4
        /*0018*/ 	.word	0x00000000
	.align		4
        /*001c*/ 	.word	0xfffffffd
	.align		4
        /*0020*/ 	.word	0x00000000
	.align		4
        /*0024*/ 	.word	0xfffffffc


//--------------------- .nv.constant4             --------------------------
	.section	.nv.constant4,"a",@progbits
	.align	8
	.align		8
.nv.constant4:
        /*0000*/ 	.dword	vprintf
	.align		8
        /*0008*/ 	.dword	$str


//--------------------- .text._Z12taxpy_kerneliPi --------------------------
	.section	.text._Z12taxpy_kerneliPi,"ax",@progbits
	.align	128
        .global         _Z12taxpy_kerneliPi
        .type           _Z12taxpy_kerneliPi,@function
        .size           _Z12taxpy_kerneliPi,(.L_x_2 - _Z12taxpy_kerneliPi)
        .other          _Z12taxpy_kerneliPi,@"STO_CUDA_ENTRY STV_DEFAULT"
_Z12taxpy_kerneliPi:
.text._Z12taxpy_kerneliPi:
[----:B------:R-:W0:Y:S01]  /*0000*/  LDC R1, c[0x0][0x37c] ;  /* 0x0000df00ff017b82 */ /* 0x000e220000000800 */
[----:B------:R-:W1:Y:S01]  /*0010*/  S2R R10, SR_CTAID.X ;  /* 0x00000000000a7919 */ /* 0x000e620000002500 */
[----:B------:R-:W2:Y:S01]  /*0020*/  LDCU UR5, c[0x0][0x2fc] ;  /* 0x00005f80ff0577ac */ /* 0x000ea20008000800 */
[----:B0-----:R-:W-:Y:S01]  /*0030*/  VIADD R1, R1, 0xfffffff0 ;  /* 0xfffffff001017836 */ /* 0x001fe20000000000 */
[----:B------:R-:W-:Y:S01]  /*0040*/  MOV R0, 0x0 ;  /* 0x0000000000007802 */ /* 0x000fe20000000f00 */
[----:B------:R-:W1:Y:S01]  /*0050*/  S2R R11, SR_TID.X ;  /* 0x00000000000b7919 */ /* 0x000e620000002100 */
[----:B------:R-:W1:Y:S02]  /*0060*/  LDCU UR6, c[0x0][0x360] ;  /* 0x00006c00ff0677ac */ /* 0x000e640008000800 */
[----:B------:R0:W3:Y:S01]  /*0070*/  LDC.64 R8, c[0x4][R0] ;  /* 0x0100000000087b82 */ /* 0x0000e20000000a00 */
[----:B------:R-:W4:Y:S02]  /*0080*/  LDCU UR4, c[0x0][0x2f8] ;  /* 0x00005f00ff0477ac */ /* 0x000f240008000800 */
[----:B----4-:R-:W-:-:S04]  /*0090*/  IADD3 R6, P0, PT, R1, UR4, RZ ;  /* 0x0000000401067c10 */ /* 0x010fc8000ff1e0ff */
[----:B--2---:R-:W-:Y:S01]  /*00a0*/  IADD3.X R7, PT, PT, RZ, UR5, RZ, P0, !PT ;  /* 0x00000005ff077c10 */ /* 0x004fe200087fe4ff */
[----:B-1----:R-:W-:Y:S01]  /*00b0*/  IMAD R2, R10, UR6, R11 ;  /* 0x000000060a027c24 */ /* 0x002fe2000f8e020b */
[----:B------:R0:W-:Y:S01]  /*00c0*/  STL.64 [R1], R10 ;  /* 0x0000000a01007387 */ /* 0x0001e20000100a00 */
[----:B------:R-:W1:Y:S03]  /*00d0*/  LDCU.64 UR6, c[0x4][0x8] ;  /* 0x01000100ff0677ac */ /* 0x000e660008000a00 */
[----:B------:R0:W-:Y:S01]  /*00e0*/  STL [R1+0x8], R2 ;  /* 0x0000080201007387 */ /* 0x0001e20000100800 */
[----:B-1----:R-:W-:Y:S01]  /*00f0*/  MOV R4, UR6 ;  /* 0x0000000600047c02 */ /* 0x002fe20008000f00 */
[----:B0--3--:R-:W-:-:S07]  /*0100*/  IMAD.U32 R5, RZ, RZ, UR7 ;  /* 0x00000007ff057e24 */ /* 0x009fce000f8e00ff */
[----:B------:R-:W-:-:S07]  /*0110*/  LEPC R20, `(.L_x_0) ;  /* 0x000000001014794e */ /* 0x000fce0000000000 */
[----:B------:R-:W-:Y:S05]  /*0120*/  CALL.ABS.NOINC R8 ;  /* 0x0000000008007343 */ /* 0x000fea0003c00000 */
.L_x_0:
[----:B------:R-:W0:Y:S02]  /*0130*/  LDCU UR4, c[0x0][0x380] ;  /* 0x00007000ff0477ac */ /* 0x000e240008000800 */
[----:B0-----:R-:W-:-:S13]  /*0140*/  ISETP.GE.AND P0, PT, R2, UR4, PT ;  /* 0x0000000402007c0c */ /* 0x001fda000bf06270 */
[----:B------:R-:W-:Y:S05]  /*0150*/  @P0 EXIT ;  /* 0x000000000000094d */ /* 0x000fea0003800000 */
[----:B------:R-:W0:Y:S01]  /*0160*/  LDC.64 R4, c[0x0][0x388] ;  /* 0x0000e200ff047b82 */ /* 0x000e220000000a00 */
[----:B------:R-:W1:Y:S01]  /*0170*/  LDCU.64 UR4, c[0x0][0x358] ;  /* 0x00006b00ff0477ac */ /* 0x000e620008000a00 */
[----:B0-----:R-:W-:-:S05]  /*0180*/  IMAD.WIDE R4, R2, 0x4, R4 ;  /* 0x0000000402047825 */ /* 0x001fca00078e0204 */
[----:B-1----:R-:W2:Y:S02]  /*0190*/  LDG.E R3, desc[UR4][R4.64] ;  /* 0x0000000404037981 */ /* 0x002ea4000c1e1900 */
[----:B--2---:R-:W-:-:S05]  /*01a0*/  IMAD.IADD R3, R2, 0x1, R3 ;  /* 0x0000000102037824 */ /* 0x004fca00078e0203 */
[----:B------:R-:W-:Y:S01]  /*01b0*/  STG.E desc[UR4][R4.64], R3 ;  /* 0x0000000304007986 */ /* 0x000fe2000c101904 */
[----:B------:R-:W-:Y:S05]  /*01c0*/  EXIT ;  /* 0x000000000000794d */ /* 0x000fea0003800000 */
.L_x_1:
[----:B------:R-:W-:-:S00]  /*01d0*/  BRA `(.L_x_1) ;  /* 0xfffffffc00fc7947 */ /* 0x000fc0000383ffff */
[----:B------:R-:W-:-:S00]  /*01e0*/  NOP ;  /* 0x0000000000007918 */ /* 0x000fc00000000000 */
        /* <DEDUP_REMOVED lines=9> */
.L_x_2:


//--------------------- .nv.global.init           --------------------------
	.section	.nv.global.init,"aw",@progbits
.nv.global.init:
	.type		$str,@object
	.size		$str,(.L_0 - $str)
$str:
        /*0000*/ 	.byte	0x48, 0x65, 0x6c, 0x6c, 0x6f, 0x20, 0x77, 0x6f, 0x72, 0x6c, 0x64, 0x2e, 0x20, 0x49, 0x20, 0x61
        /*0010*/ 	.byte	0x6d, 0x20, 0x66, 0x72, 0x6f, 0x6d, 0x20, 0x25, 0x64, 0x20, 0x62, 0x6c, 0x6f, 0x63, 0x6b, 0x2c
        /*0020*/ 	.byte	0x20, 0x25, 0x64, 0x20, 0x74, 0x68, 0x72, 0x65, 0x61, 0x64, 0x20, 0x28, 0x67, 0x6c, 0x6f, 0x62
        /*0030*/ 	.byte	0x61, 0x6c, 0x20, 0x69, 0x6e, 0x64, 0x65, 0x78, 0x3a, 0x20, 0x25, 0x64, 0x29, 0x0a, 0x00
.L_0:


//--------------------- .nv.shared.reserved.0     --------------------------
	.section	.nv.shared.reserved.0,"aw",@nobits
	.weak		__nv_reservedSMEM_offset_0_alias
	.size		__nv_reservedSMEM_offset_0_alias, 0, 64
	.other		__nv_reservedSMEM_offset_0_alias,@"STO_CUDA_RESERVED_SHARED STV_DEFAULT"
__nv_reservedSMEM_offset_0_alias:
	.zero		0
	.zero		64


//--------------------- .nv.constant0._Z12taxpy_kerneliPi --------------------------
	.section	.nv.constant0._Z12taxpy_kerneliPi,"a",@progbits
	.sectionflags	@""
	.align	4
.nv.constant0._Z12taxpy_kerneliPi:
	.zero		912


//--------------------- SYMBOLS --------------------------

	.type		.nv.reservedSmem.offset0,@object
	.size		.nv.reservedSmem.offset0,0x4
	.type		vprintf,@function
